//
// Generated by NVIDIA NVVM Compiler
//
// Compiler Build ID: CL-36424714
// Cuda compilation tools, release 13.0, V13.0.88
// Based on NVVM 20.0.0
//

.version 9.0
.target sm_100
.address_size 64

	// .globl	_Z14convolution_3DPdS_iii
.const .align 8 .b8 filter[216];

.visible .entry _Z14convolution_3DPdS_iii(
	.param .u64 .ptr .align 1 _Z14convolution_3DPdS_iii_param_0,
	.param .u64 .ptr .align 1 _Z14convolution_3DPdS_iii_param_1,
	.param .u32 _Z14convolution_3DPdS_iii_param_2,
	.param .u32 _Z14convolution_3DPdS_iii_param_3,
	.param .u32 _Z14convolution_3DPdS_iii_param_4
)
{
	.reg .pred 	%p<71>;
	.reg .b32 	%r<70>;
	.reg .b64 	%rd<31>;
	.reg .b64 	%fd<49>;

	ld.param.u64 	%rd10, [_Z14convolution_3DPdS_iii_param_0];
	ld.param.u64 	%rd8, [_Z14convolution_3DPdS_iii_param_1];
	ld.param.u32 	%r29, [_Z14convolution_3DPdS_iii_param_2];
	ld.param.u32 	%r30, [_Z14convolution_3DPdS_iii_param_3];
	ld.param.u32 	%r27, [_Z14convolution_3DPdS_iii_param_4];
	cvta.to.global.u64 	%rd1, %rd10;
	mov.u32 	%r31, %ctaid.x;
	mov.u32 	%r32, %ntid.x;
	mul.lo.s32 	%r33, %r31, %r32;
	mov.u32 	%r34, %tid.x;
	add.s32 	%r1, %r33, %r34;
	mov.u32 	%r35, %ctaid.y;
	mov.u32 	%r36, %ntid.y;
	mov.u32 	%r37, %tid.y;
	mad.lo.s32 	%r38, %r35, %r36, %r37;
	mov.u32 	%r39, %ctaid.z;
	mov.u32 	%r40, %ntid.z;
	mov.u32 	%r41, %tid.z;
	mad.lo.s32 	%r2, %r39, %r40, %r41;
	add.s32 	%r42, %r38, -1;
	setp.ne.s32 	%p10, %r38, 0;
	mul.lo.s32 	%r3, %r27, %r27;
	setp.le.s32 	%p11, %r38, %r30;
	and.pred  	%p12, %p10, %p11;
	mul.lo.s32 	%r43, %r42, %r29;
	setp.gt.s32 	%p13, %r1, 0;
	setp.le.s32 	%p14, %r1, %r29;
	and.pred  	%p15, %p13, %p14;
	and.pred  	%p1, %p12, %p15;
	setp.gt.s32 	%p16, %r1, -1;
	setp.lt.s32 	%p17, %r1, %r29;
	and.pred  	%p18, %p16, %p17;
	and.pred  	%p2, %p12, %p18;
	add.s32 	%r44, %r1, 1;
	setp.gt.s32 	%p19, %r1, -2;
	setp.lt.s32 	%p20, %r44, %r29;
	and.pred  	%p21, %p19, %p20;
	and.pred  	%p3, %p12, %p21;
	setp.lt.s32 	%p23, %r38, %r30;
	mul.lo.s32 	%r4, %r38, %r29;
	and.pred  	%p4, %p23, %p15;
	and.pred  	%p5, %p23, %p18;
	and.pred  	%p6, %p23, %p21;
	add.s32 	%r45, %r38, 1;
	setp.lt.s32 	%p24, %r45, %r30;
	and.pred  	%p7, %p24, %p15;
	and.pred  	%p8, %p24, %p18;
	and.pred  	%p9, %p24, %p21;
	add.s32 	%r46, %r2, -1;
	mul.lo.s32 	%r47, %r3, %r46;
	add.s32 	%r48, %r34, %r47;
	add.s32 	%r49, %r48, %r33;
	add.s32 	%r69, %r49, %r4;
	add.s32 	%r68, %r47, %r4;
	add.s32 	%r50, %r4, %r29;
	add.s32 	%r67, %r49, %r50;
	add.s32 	%r66, %r47, %r50;
	add.s32 	%r65, %r47, %r43;
	add.s32 	%r64, %r49, %r43;
	mov.u64 	%rd11, filter;
	add.s64 	%rd30, %rd11, 32;
	mov.f64 	%fd40, 0d0000000000000000;
	mov.b32 	%r62, -1;
	cvt.s64.s32 	%rd3, %r1;
	mov.u32 	%r63, %r2;
$L__BB0_1:
	add.s32 	%r51, %r63, -1;
	setp.gt.s32 	%p25, %r51, -1;
	setp.lt.s32 	%p26, %r51, %r27;
	and.pred  	%p27, %p25, %p26;
	and.pred  	%p28, %p1, %p27;
	cvt.s64.s32 	%rd12, %r65;
	add.s64 	%rd13, %rd12, %rd3;
	shl.b64 	%rd14, %rd13, 3;
	add.s64 	%rd4, %rd1, %rd14;
	not.pred 	%p29, %p28;
	@%p29 bra 	$L__BB0_3;
	ld.const.f64 	%fd21, [%rd30+-32];
	ld.global.f64 	%fd22, [%rd4+-8];
	fma.rn.f64 	%fd40, %fd21, %fd22, %fd40;
$L__BB0_3:
	add.s32 	%r52, %r63, -1;
	setp.gt.s32 	%p30, %r52, -1;
	setp.lt.s32 	%p31, %r52, %r27;
	and.pred  	%p32, %p30, %p31;
	and.pred  	%p33, %p2, %p32;
	not.pred 	%p34, %p33;
	@%p34 bra 	$L__BB0_5;
	ld.const.f64 	%fd23, [%rd30+-24];
	mul.wide.s32 	%rd15, %r64, 8;
	add.s64 	%rd16, %rd1, %rd15;
	ld.global.f64 	%fd24, [%rd16];
	fma.rn.f64 	%fd40, %fd23, %fd24, %fd40;
$L__BB0_5:
	add.s32 	%r53, %r63, -1;
	setp.gt.s32 	%p35, %r53, -1;
	setp.lt.s32 	%p36, %r53, %r27;
	and.pred  	%p37, %p35, %p36;
	and.pred  	%p38, %p3, %p37;
	not.pred 	%p39, %p38;
	@%p39 bra 	$L__BB0_7;
	ld.const.f64 	%fd25, [%rd30+-16];
	ld.global.f64 	%fd26, [%rd4+8];
	fma.rn.f64 	%fd40, %fd25, %fd26, %fd40;
$L__BB0_7:
	add.s32 	%r54, %r63, -1;
	setp.gt.s32 	%p40, %r54, -1;
	setp.lt.s32 	%p41, %r54, %r27;
	and.pred  	%p42, %p40, %p41;
	and.pred  	%p43, %p4, %p42;
	cvt.s64.s32 	%rd17, %r68;
	add.s64 	%rd18, %rd17, %rd3;
	shl.b64 	%rd19, %rd18, 3;
	add.s64 	%rd5, %rd1, %rd19;
	not.pred 	%p44, %p43;
	@%p44 bra 	$L__BB0_9;
	ld.const.f64 	%fd27, [%rd30+-8];
	ld.global.f64 	%fd28, [%rd5+-8];
	fma.rn.f64 	%fd40, %fd27, %fd28, %fd40;
$L__BB0_9:
	add.s32 	%r55, %r63, -1;
	setp.gt.s32 	%p45, %r55, -1;
	setp.lt.s32 	%p46, %r55, %r27;
	and.pred  	%p47, %p45, %p46;
	and.pred  	%p48, %p5, %p47;
	not.pred 	%p49, %p48;
	@%p49 bra 	$L__BB0_11;
	ld.const.f64 	%fd29, [%rd30];
	mul.wide.s32 	%rd20, %r69, 8;
	add.s64 	%rd21, %rd1, %rd20;
	ld.global.f64 	%fd30, [%rd21];
	fma.rn.f64 	%fd40, %fd29, %fd30, %fd40;
$L__BB0_11:
	add.s32 	%r56, %r63, -1;
	setp.gt.s32 	%p50, %r56, -1;
	setp.lt.s32 	%p51, %r56, %r27;
	and.pred  	%p52, %p50, %p51;
	and.pred  	%p53, %p6, %p52;
	not.pred 	%p54, %p53;
	@%p54 bra 	$L__BB0_13;
	ld.const.f64 	%fd31, [%rd30+8];
	ld.global.f64 	%fd32, [%rd5+8];
	fma.rn.f64 	%fd40, %fd31, %fd32, %fd40;
$L__BB0_13:
	add.s32 	%r57, %r63, -1;
	setp.gt.s32 	%p55, %r57, -1;
	setp.lt.s32 	%p56, %r57, %r27;
	and.pred  	%p57, %p55, %p56;
	and.pred  	%p58, %p7, %p57;
	cvt.s64.s32 	%rd22, %r66;
	add.s64 	%rd23, %rd22, %rd3;
	shl.b64 	%rd24, %rd23, 3;
	add.s64 	%rd6, %rd1, %rd24;
	not.pred 	%p59, %p58;
	@%p59 bra 	$L__BB0_15;
	ld.const.f64 	%fd33, [%rd30+16];
	ld.global.f64 	%fd34, [%rd6+-8];
	fma.rn.f64 	%fd40, %fd33, %fd34, %fd40;
$L__BB0_15:
	add.s32 	%r58, %r63, -1;
	setp.gt.s32 	%p60, %r58, -1;
	setp.lt.s32 	%p61, %r58, %r27;
	and.pred  	%p62, %p60, %p61;
	and.pred  	%p63, %p8, %p62;
	not.pred 	%p64, %p63;
	@%p64 bra 	$L__BB0_17;
	ld.const.f64 	%fd35, [%rd30+24];
	mul.wide.s32 	%rd25, %r67, 8;
	add.s64 	%rd26, %rd1, %rd25;
	ld.global.f64 	%fd36, [%rd26];
	fma.rn.f64 	%fd40, %fd35, %fd36, %fd40;
$L__BB0_17:
	add.s32 	%r59, %r63, -1;
	setp.gt.s32 	%p65, %r59, -1;
	setp.lt.s32 	%p66, %r59, %r27;
	and.pred  	%p67, %p65, %p66;
	and.pred  	%p68, %p9, %p67;
	not.pred 	%p69, %p68;
	@%p69 bra 	$L__BB0_19;
	ld.const.f64 	%fd37, [%rd30+32];
	ld.global.f64 	%fd38, [%rd6+8];
	fma.rn.f64 	%fd40, %fd37, %fd38, %fd40;
$L__BB0_19:
	add.s32 	%r69, %r69, %r3;
	add.s32 	%r68, %r68, %r3;
	add.s32 	%r67, %r67, %r3;
	add.s32 	%r66, %r66, %r3;
	add.s32 	%r65, %r65, %r3;
	add.s32 	%r64, %r64, %r3;
	add.s32 	%r63, %r63, 1;
	add.s32 	%r62, %r62, 1;
	add.s64 	%rd30, %rd30, 72;
	setp.ne.s32 	%p70, %r62, 2;
	@%p70 bra 	$L__BB0_1;
	cvta.to.global.u64 	%rd27, %rd8;
	add.s32 	%r60, %r4, %r1;
	mad.lo.s32 	%r61, %r3, %r2, %r60;
	mul.wide.s32 	%rd28, %r61, 8;
	add.s64 	%rd29, %rd27, %rd28;
	st.global.f64 	[%rd29], %fd40;
	ret;

}


// ===== COMPILED SASS (sm_100) =====

	.target	sm_100

	.elftype	@"ET_EXEC"


//--------------------- .note.nv.tkinfo           --------------------------
	.section	.note.nv.tkinfo,"",@"SHT_NOTE"
	.sectionflags	@"SHF_NOTE_NV_TKINFO"
	.tkinfo
        /*0018*/ 	.word	0x00000002
        /*0030*/ 	.string	""
        /*0030*/ 	.string	"ptxas"
        /*0030*/ 	.string	"Cuda compilation tools, release 13.0, V13.0.88"
        /*0030*/ 	.string	"Build cuda_13.0.r13.0/compiler.36424714_0"
        /*0030*/ 	.string	"-arch sm_100 -m 64 "



//--------------------- .note.nv.cuinfo           --------------------------
	.section	.note.nv.cuinfo,"",@"SHT_NOTE"
	.sectionflags	@"SHF_NOTE_NV_CUINFO"
        /*0018*/ 	.short	0x0002
        /*001a*/ 	.short	0x0064
        /*001c*/ 	.short	0x0082
	.zero		2


//--------------------- .nv.info                  --------------------------
	.section	.nv.info,"",@"SHT_CUDA_INFO"
	.align	4


	//----- nvinfo : EIATTR_REGCOUNT
	.align		4
        /*0000*/ 	.byte	0x04, 0x2f
        /*0002*/ 	.short	(.L_2 - .L_1)
	.align		4
.L_1:
        /*0004*/ 	.word	index@(_Z14convolution_3DPdS_iii)
        /*0008*/ 	.word	0x00000024


	//----- nvinfo : EIATTR_FRAME_SIZE
	.align		4
.L_2:
        /*000c*/ 	.byte	0x04, 0x11
        /*000e*/ 	.short	(.L_4 - .L_3)
	.align		4
.L_3:
        /*0010*/ 	.word	index@(_Z14convolution_3DPdS_iii)
        /*0014*/ 	.word	0x00000000


	//----- nvinfo : EIATTR_MIN_STACK_SIZE
	.align		4
.L_4:
        /*0018*/ 	.byte	0x04, 0x12
        /*001a*/ 	.short	(.L_6 - .L_5)
	.align		4
.L_5:
        /*001c*/ 	.word	index@(_Z14convolution_3DPdS_iii)
        /*0020*/ 	.word	0x00000000
.L_6:


//--------------------- .nv.compat                --------------------------
	.section	.nv.compat,"",@"SHT_CUDA_COMPAT_INFO"
	.align	4
        /*0000*/ 	.byte	0x02, 0x09, 0x00, 0x00, 0x02, 0x02, 0x01, 0x00, 0x02, 0x05, 0x05, 0x00, 0x03, 0x07, 0x01, 0x01
        /*0010*/ 	.byte	0x02, 0x03, 0x00, 0x00, 0x02, 0x06, 0x01, 0x00, 0x04, 0x0b, 0x08, 0x00, 0x01, 0x00, 0x00, 0x00
        /*0020*/ 	.byte	0x00, 0x00, 0x00, 0x00


//--------------------- .nv.info._Z14convolution_3DPdS_iii --------------------------
	.section	.nv.info._Z14convolution_3DPdS_iii,"",@"SHT_CUDA_INFO"
	.sectionflags	@""
	.align	4


	//----- nvinfo : EIATTR_CUDA_API_VERSION
	.align		4
        /*0000*/ 	.byte	0x04, 0x37
        /*0002*/ 	.short	(.L_8 - .L_7)
.L_7:
        /*0004*/ 	.word	0x00000082


	//----- nvinfo : EIATTR_KPARAM_INFO
	.align		4
.L_8:
        /*0008*/ 	.byte	0x04, 0x17
        /*000a*/ 	.short	(.L_10 - .L_9)
.L_9:
        /*000c*/ 	.word	0x00000000
        /*0010*/ 	.short	0x0004
        /*0012*/ 	.short	0x0018
        /*0014*/ 	.byte	0x00, 0xf0, 0x11, 0x00


	//----- nvinfo : EIATTR_KPARAM_INFO
	.align		4
.L_10:
        /*0018*/ 	.byte	0x04, 0x17
        /*001a*/ 	.short	(.L_12 - .L_11)
.L_11:
        /*001c*/ 	.word	0x00000000
        /*0020*/ 	.short	0x0003
        /*0022*/ 	.short	0x0014
        /*0024*/ 	.byte	0x00, 0xf0, 0x11, 0x00


	//----- nvinfo : EIATTR_KPARAM_INFO
	.align		4
.L_12:
        /*0028*/ 	.byte	0x04, 0x17
        /*002a*/ 	.short	(.L_14 - .L_13)
.L_13:
        /*002c*/ 	.word	0x00000000
        /*0030*/ 	.short	0x0002
        /*0032*/ 	.short	0x0010
        /*0034*/ 	.byte	0x00, 0xf0, 0x11, 0x00


	//----- nvinfo : EIATTR_KPARAM_INFO
	.align		4
.L_14:
        /*0038*/ 	.byte	0x04, 0x17
        /*003a*/ 	.short	(.L_16 - .L_15)
.L_15:
        /*003c*/ 	.word	0x00000000
        /*0040*/ 	.short	0x0001
        /*0042*/ 	.short	0x0008
        /*0044*/ 	.byte	0x00, 0xf5, 0x21, 0x00


	//----- nvinfo : EIATTR_KPARAM_INFO
	.align		4
.L_16:
        /*0048*/ 	.byte	0x04, 0x17
        /*004a*/ 	.short	(.L_18 - .L_17)
.L_17:
        /*004c*/ 	.word	0x00000000
        /*0050*/ 	.short	0x0000
        /*0052*/ 	.short	0x0000
        /*0054*/ 	.byte	0x00, 0xf5, 0x21, 0x00


	//----- nvinfo : EIATTR_SPARSE_MMA_MASK
	.align		4
.L_18:
        /*0058*/ 	.byte	0x03, 0x50
        /*005a*/ 	.short	0x0000


	//----- nvinfo : EIATTR_MAXREG_COUNT
	.align		4
        /*005c*/ 	.byte	0x03, 0x1b
        /*005e*/ 	.short	0x00ff


	//----- nvinfo : EIATTR_MERCURY_ISA_VERSION
	.align		4
        /*0060*/ 	.byte	0x03, 0x5f
        /*0062*/ 	.short	0x0101


	//----- nvinfo : EIATTR_VRC_CTA_INIT_COUNT
	.align		4
        /*0064*/ 	.byte	0x02, 0x4a
	.zero		1
	.zero		1


	//----- nvinfo : EIATTR_EXIT_INSTR_OFFSETS
	.align		4
        /*0068*/ 	.byte	0x04, 0x1c
        /*006a*/ 	.short	(.L_20 - .L_19)


	//   ....[0]....
.L_19:
        /*006c*/ 	.word	0x00001090


	//----- nvinfo : EIATTR_CBANK_PARAM_SIZE
	.align		4
.L_20:
        /*0070*/ 	.byte	0x03, 0x19
        /*0072*/ 	.short	0x001c


	//----- nvinfo : EIATTR_PARAM_CBANK
	.align		4
        /*0074*/ 	.byte	0x04, 0x0a
        /*0076*/ 	.short	(.L_22 - .L_21)
	.align		4
.L_21:
        /*0078*/ 	.word	index@(.nv.constant0._Z14convolution_3DPdS_iii)
        /*007c*/ 	.short	0x0380
        /*007e*/ 	.short	0x001c


	//----- nvinfo : EIATTR_SW_WAR
	.align		4
.L_22:
        /*0080*/ 	.byte	0x04, 0x36
        /*0082*/ 	.short	(.L_24 - .L_23)
.L_23:
        /*0084*/ 	.word	0x00000008
.L_24:


//--------------------- .nv.callgraph             --------------------------
	.section	.nv.callgraph,"",@"SHT_CUDA_CALLGRAPH"
	.align	4
	.sectionentsize	8
	.align		4
        /*0000*/ 	.word	0x00000000
	.align		4
        /*0004*/ 	.word	0xffffffff
	.align		4
        /*0008*/ 	.word	0x00000000
	.align		4
        /*000c*/ 	.word	0xfffffffe
	.align		4
        /*0010*/ 	.word	0x00000000
	.align		4
        /*0014*/ 	.word	0xfffffffd
	.align		4
        /*0018*/ 	.word	0x00000000
	.align		4
        /*001c*/ 	.word	0xfffffffc


//--------------------- .nv.constant3             --------------------------
	.section	.nv.constant3,"a",@progbits
	.align	8
.nv.constant3:
	.type		filter,@object
	.size		filter,(.L_0 - filter)
filter:
	.zero		216
.L_0:


//--------------------- .text._Z14convolution_3DPdS_iii --------------------------
	.section	.text._Z14convolution_3DPdS_iii,"ax",@progbits
	.align	128
        .global         _Z14convolution_3DPdS_iii
        .type           _Z14convolution_3DPdS_iii,@function
        .size           _Z14convolution_3DPdS_iii,(.L_x_1 - _Z14convolution_3DPdS_iii)
        .other          _Z14convolution_3DPdS_iii,@"STO_CUDA_ENTRY STV_DEFAULT"
_Z14convolution_3DPdS_iii:
.text._Z14convolution_3DPdS_iii:
[----:B------:R-:W-:Y:S01]  /*0000*/  LDC R1, c[0x0][0x37c] ;  /* 0x0000df00ff017b82 */ /* 0x000fe20000000800 */
[----:B------:R-:W0:Y:S07]  /*0010*/  S2R R3, SR_TID.Z ;  /* 0x0000000000037919 */ /* 0x000e2e0000002300 */
[----:B------:R-:W1:Y:S01]  /*0020*/  LDC R8, c[0x0][0x360] ;  /* 0x0000d800ff087b82 */ /* 0x000e620000000800 */
[----:B------:R-:W2:Y:S01]  /*0030*/  LDCU UR8, c[0x0][0x398] ;  /* 0x00007300ff0877ac */ /* 0x000ea20008000800 */
[----:B------:R-:W3:Y:S01]  /*0040*/  S2R R0, SR_TID.Y ;  /* 0x0000000000007919 */ /* 0x000ee20000002200 */
[----:B------:R-:W4:Y:S01]  /*0050*/  LDCU.64 UR10, c[0x0][0x390] ;  /* 0x00007200ff0a77ac */ /* 0x000f220008000a00 */
[----:B------:R-:W1:Y:S04]  /*0060*/  S2R R7, SR_TID.X ;  /* 0x0000000000077919 */ /* 0x000e680000002100 */
[----:B------:R-:W3:Y:S01]  /*0070*/  LDC R25, c[0x0][0x364] ;  /* 0x0000d900ff197b82 */ /* 0x000ee20000000800 */
[----:B------:R-:W5:Y:S07]  /*0080*/  LDCU.64 UR12, c[0x0][0x380] ;  /* 0x00007000ff0c77ac */ /* 0x000f6e0008000a00 */
[----:B------:R-:W0:Y:S08]  /*0090*/  S2UR UR6, SR_CTAID.Z ;  /* 0x00000000000679c3 */ /* 0x000e300000002700 */
[----:B------:R-:W0:Y:S08]  /*00a0*/  LDC R2, c[0x0][0x368] ;  /* 0x0000da00ff027b82 */ /* 0x000e300000000800 */
[----:B------:R-:W3:Y:S08]  /*00b0*/  S2UR UR4, SR_CTAID.Y ;  /* 0x00000000000479c3 */ /* 0x000ef00000002600 */
[----:B------:R-:W1:Y:S01]  /*00c0*/  S2UR UR5, SR_CTAID.X ;  /* 0x00000000000579c3 */ /* 0x000e620000002500 */
[----:B0-----:R-:W-:Y:S01]  /*00d0*/  IMAD R2, R2, UR6, R3 ;  /* 0x0000000602027c24 */ /* 0x001fe2000f8e0203 */
[----:B------:R-:W0:Y:S03]  /*00e0*/  LDCU.64 UR6, c[0x0][0x358] ;  /* 0x00006b00ff0677ac */ /* 0x000e260008000a00 */
[----:B------:R-:W-:-:S02]  /*00f0*/  VIADD R6, R2, 0xffffffff ;  /* 0xffffffff02067836 */ /* 0x000fc40000000000 */
[----:B---3--:R-:W-:Y:S01]  /*0100*/  IMAD R25, R25, UR4, R0 ;  /* 0x0000000419197c24 */ /* 0x008fe2000f8e0200 */
[----:B--2---:R-:W-:Y:S02]  /*0110*/  UIMAD UR4, UR8, UR8, URZ ;  /* 0x00000008080472a4 */ /* 0x004fe4000f8e02ff */
[C---:B------:R-:W-:Y:S01]  /*0120*/  ISETP.GE.AND P5, PT, R6.reuse, UR8, PT ;  /* 0x0000000806007c0c */ /* 0x040fe2000bfa6270 */
[C---:B------:R-:W-:Y:S01]  /*0130*/  VIADD R9, R25.reuse, 0xffffffff ;  /* 0xffffffff19097836 */ /* 0x040fe20000000000 */
[C---:B----4-:R-:W-:Y:S02]  /*0140*/  ISETP.GT.AND P2, PT, R25.reuse, UR11, PT ;  /* 0x0000000b19007c0c */ /* 0x050fe4000bf44270 */
[C---:B------:R-:W-:Y:S01]  /*0150*/  IMAD R24, R6.reuse, UR4, RZ ;  /* 0x0000000406187c24 */ /* 0x040fe2000f8e02ff */
[----:B------:R-:W-:Y:S01]  /*0160*/  ISETP.GT.AND P5, PT, R6, -0x1, !P5 ;  /* 0xffffffff0600780c */ /* 0x000fe20006fa4270 */
[----:B-1----:R-:W-:Y:S01]  /*0170*/  IMAD R3, R8, UR5, R7 ;  /* 0x0000000508037c24 */ /* 0x002fe2000f8e0207 */
[----:B------:R-:W-:Y:S01]  /*0180*/  ISETP.NE.AND P2, PT, R25, RZ, !P2 ;  /* 0x000000ff1900720c */ /* 0x000fe20005745270 */
[----:B------:R-:W-:-:S03]  /*0190*/  IMAD R24, R9, UR10, R24 ;  /* 0x0000000a09187c24 */ /* 0x000fc6000f8e0218 */
[C---:B------:R-:W-:Y:S02]  /*01a0*/  ISETP.GT.AND P1, PT, R3.reuse, UR10, PT ;  /* 0x0000000a03007c0c */ /* 0x040fe4000bf24270 */
[----:B------:R-:W-:Y:S02]  /*01b0*/  SHF.R.S32.HI R5, RZ, 0x1f, R3 ;  /* 0x0000001fff057819 */ /* 0x000fe40000011403 */
[C---:B------:R-:W-:Y:S02]  /*01c0*/  ISETP.GT.AND P1, PT, R3.reuse, RZ, !P1 ;  /* 0x000000ff0300720c */ /* 0x040fe40004f24270 */
[----:B------:R-:W-:Y:S02]  /*01d0*/  IADD3 R0, P3, PT, R3, R24, RZ ;  /* 0x0000001803007210 */ /* 0x000fe40007f7e0ff */
[----:B------:R-:W-:Y:S02]  /*01e0*/  PLOP3.LUT P0, PT, P5, P2, P1, 0x80, 0x0 ;  /* 0x000000000000781c */ /* 0x000fe40002f05010 */
[----:B------:R-:W-:-:S02]  /*01f0*/  LEA.HI.X.SX32 R5, R24, R5, 0x1, P3 ;  /* 0x0000000518057211 */ /* 0x000fc400018f0eff */
[----:B-----5:R-:W-:-:S04]  /*0200*/  LEA R12, P3, R0, UR12, 0x3 ;  /* 0x0000000c000c7c11 */ /* 0x020fc8000f8618ff */
[----:B------:R-:W-:-:S05]  /*0210*/  LEA.HI.X R13, R0, UR13, R5, 0x3, P3 ;  /* 0x0000000d000d7c11 */ /* 0x000fca00098f1c05 */
[----:B0-----:R-:W2:Y:S01]  /*0220*/  @P0 LDG.E.64 R4, desc[UR6][R12.64+-0x8] ;  /* 0xfffff8060c040981 */ /* 0x001ea2000c1e1b00 */
[C---:B------:R-:W-:Y:S01]  /*0230*/  ISETP.GE.AND P4, PT, R3.reuse, UR10, PT ;  /* 0x0000000a03007c0c */ /* 0x040fe2000bf86270 */
[----:B------:R-:W2:Y:S01]  /*0240*/  @P0 LDC.64 R14, c[0x3][RZ] ;  /* 0x00c00000ff0e0b82 */ /* 0x000ea20000000a00 */
[C---:B------:R-:W-:Y:S01]  /*0250*/  VIADD R0, R3.reuse, 0x1 ;  /* 0x0000000103007836 */ /* 0x040fe20000000000 */
[----:B------:R-:W-:Y:S02]  /*0260*/  CS2R R10, SRZ ;  /* 0x00000000000a7805 */ /* 0x000fe4000001ff00 */
[C---:B------:R-:W-:Y:S01]  /*0270*/  ISETP.GT.AND P4, PT, R3.reuse, -0x1, !P4 ;  /* 0xffffffff0300780c */ /* 0x040fe20006784270 */
[----:B------:R-:W-:Y:S01]  /*0280*/  IMAD R7, R6, UR4, R7 ;  /* 0x0000000406077c24 */ /* 0x000fe2000f8e0207 */
[----:B------:R-:W-:Y:S02]  /*0290*/  ISETP.GE.AND P3, PT, R0, UR10, PT ;  /* 0x0000000a00007c0c */ /* 0x000fe4000bf66270 */
[----:B------:R-:W-:Y:S01]  /*02a0*/  PLOP3.LUT P6, PT, P5, P2, P4, 0x80, 0x0 ;  /* 0x000000000000781c */ /* 0x000fe20002fc5040 */
[----:B------:R-:W-:Y:S01]  /*02b0*/  IMAD R0, R8, UR5, R7 ;  /* 0x0000000508007c24 */ /* 0x000fe2000f8e0207 */
[----:B------:R-:W-:-:S03]  /*02c0*/  ISETP.GT.AND P3, PT, R3, -0x2, !P3 ;  /* 0xfffffffe0300780c */ /* 0x000fc60005f64270 */
[----:B------:R-:W-:-:S08]  /*02d0*/  IMAD R9, R9, UR10, R0 ;  /* 0x0000000a09097c24 */ /* 0x000fd0000f8e0200 */
[----:B------:R-:W0:Y:S01]  /*02e0*/  @P6 LDC.64 R16, c[0x0][0x380] ;  /* 0x0000e000ff106b82 */ /* 0x000e220000000a00 */
[----:B--2---:R-:W-:Y:S01]  /*02f0*/  @P0 DFMA R10, R4, R14, RZ ;  /* 0x0000000e040a022b */ /* 0x004fe200000000ff */
[----:B------:R-:W-:Y:S01]  /*0300*/  PLOP3.LUT P0, PT, P5, P2, P3, 0x80, 0x0 ;  /* 0x000000000000781c */ /* 0x000fe20002f05030 */
[----:B0-----:R-:W-:-:S05]  /*0310*/  @P6 IMAD.WIDE R14, R9, 0x8, R16 ;  /* 0x00000008090e6825 */ /* 0x001fca00078e0210 */
[----:B------:R-:W0:Y:S01]  /*0320*/  @P6 LDC.64 R16, c[0x3][0x8] ;  /* 0x00c00200ff106b82 */ /* 0x000e220000000a00 */
[----:B------:R-:W0:Y:S06]  /*0330*/  @P6 LDG.E.64 R14, desc[UR6][R14.64] ;  /* 0x000000060e0e6981 */ /* 0x000e2c000c1e1b00 */
[----:B------:R-:W2:Y:S01]  /*0340*/  @P0 LDG.E.64 R12, desc[UR6][R12.64+0x8] ;  /* 0x000008060c0c0981 */ /* 0x000ea2000c1e1b00 */
[----:B------:R-:W2:Y:S01]  /*0350*/  @P0 LDC.64 R18, c[0x3][0x10] ;  /* 0x00c00400ff120b82 */ /* 0x000ea20000000a00 */
[----:B------:R-:W-:Y:S01]  /*0360*/  VIADD R5, R2, 0xffffffff ;  /* 0xffffffff02057836 */ /* 0x000fe20000000000 */
[----:B------:R-:W-:Y:S01]  /*0370*/  SHF.R.S32.HI R8, RZ, 0x1f, R3 ;  /* 0x0000001fff087819 */ /* 0x000fe20000011403 */
[----:B------:R-:W-:-:S04]  /*0380*/  IMAD R4, R25, UR10, RZ ;  /* 0x0000000a19047c24 */ /* 0x000fc8000f8e02ff */
[----:B------:R-:W-:Y:S01]  /*0390*/  IMAD R7, R5, UR4, R4 ;  /* 0x0000000405077c24 */ /* 0x000fe2000f8e0204 */
[----:B0-----:R-:W-:-:S04]  /*03a0*/  @P6 DFMA R10, R14, R16, R10 ;  /* 0x000000100e0a622b */ /* 0x001fc8000000000a */
[----:B------:R-:W-:-:S04]  /*03b0*/  IADD3 R5, P6, PT, R3, R7, RZ ;  /* 0x0000000703057210 */ /* 0x000fc80007fde0ff */
[----:B------:R-:W-:Y:S02]  /*03c0*/  LEA.HI.X.SX32 R8, R7, R8, 0x1, P6 ;  /* 0x0000000807087211 */ /* 0x000fe400030f0eff */
[----:B------:R-:W-:Y:S01]  /*03d0*/  ISETP.LT.AND P6, PT, R25, UR11, P1 ;  /* 0x0000000b19007c0c */ /* 0x000fe20008fc1270 */
[----:B--2---:R-:W-:Y:S01]  /*03e0*/  @P0 DFMA R10, R12, R18, R10 ;  /* 0x000000120c0a022b */ /* 0x004fe2000000000a */
[C---:B------:R-:W-:Y:S01]  /*03f0*/  LEA R26, P0, R5.reuse, UR12, 0x3 ;  /* 0x0000000c051a7c11 */ /* 0x040fe2000f8018ff */
[----:B------:R-:W-:Y:S02]  /*0400*/  VIADD R23, R4, UR10 ;  /* 0x0000000a04177c36 */ /* 0x000fe40008000000 */
[----:B------:R-:W-:Y:S01]  /*0410*/  VIADD R17, R2, 0xffffffff ;  /* 0xffffffff02117836 */ /* 0x000fe20000000000 */
[----:B------:R-:W-:Y:S02]  /*0420*/  LEA.HI.X R27, R5, UR13, R8, 0x3, P0 ;  /* 0x0000000d051b7c11 */ /* 0x000fe400080f1c08 */
[----:B------:R-:W-:-:S02]  /*0430*/  PLOP3.LUT P0, PT, P6, P5, PT, 0x80, 0x8 ;  /* 0x000000000008781c */ /* 0x000fc4000370b070 */
[----:B------:R-:W-:Y:S02]  /*0440*/  SHF.R.S32.HI R7, RZ, 0x1f, R3 ;  /* 0x0000001fff077819 */ /* 0x000fe40000011403 */
[----:B------:R-:W-:-:S09]  /*0450*/  P2R R28, PR, RZ, 0x40 ;  /* 0x00000040ff1c7803 */ /* 0x000fd20000000000 */
[----:B------:R-:W2:Y:S01]  /*0460*/  @P0 LDG.E.64 R12, desc[UR6][R26.64+-0x8] ;  /* 0xfffff8061a0c0981 */ /* 0x000ea2000c1e1b00 */
[----:B------:R-:W2:Y:S01]  /*0470*/  @P0 LDC.64 R14, c[0x3][0x18] ;  /* 0x00c00600ff0e0b82 */ /* 0x000ea20000000a00 */
[----:B------:R-:W-:Y:S02]  /*0480*/  IMAD R6, R6, UR4, R23 ;  /* 0x0000000406067c24 */ /* 0x000fe4000f8e0217 */
[----:B------:R-:W-:-:S04]  /*0490*/  IMAD R17, R17, UR4, R4 ;  /* 0x0000000411117c24 */ /* 0x000fc8000f8e0204 */
[----:B------:R-:W-:Y:S01]  /*04a0*/  VIADD R17, R17, UR4 ;  /* 0x0000000411117c36 */ /* 0x000fe20008000000 */
[----:B--2---:R-:W-:Y:S01]  /*04b0*/  @P0 DFMA R10, R12, R14, R10 ;  /* 0x0000000e0c0a022b */ /* 0x004fe2000000000a */
[----:B------:R-:W-:-:S04]  /*04c0*/  IADD3 R5, P0, PT, R3, R6, RZ ;  /* 0x0000000603057210 */ /* 0x000fc80007f1e0ff */
[----:B------:R-:W-:Y:S02]  /*04d0*/  LEA.HI.X.SX32 R8, R6, R7, 0x1, P0 ;  /* 0x0000000706087211 */ /* 0x000fe400000f0eff */
[----:B------:R-:W-:-:S04]  /*04e0*/  LEA R32, P0, R5, UR12, 0x3 ;  /* 0x0000000c05207c11 */ /* 0x000fc8000f8018ff */
[----:B------:R-:W-:Y:S02]  /*04f0*/  LEA.HI.X R33, R5, UR13, R8, 0x3, P0 ;  /* 0x0000000d05217c11 */ /* 0x000fe400080f1c08 */
[----:B------:R-:W-:Y:S02]  /*0500*/  SHF.R.S32.HI R8, RZ, 0x1f, R3 ;  /* 0x0000001fff087819 */ /* 0x000fe40000011403 */
[----:B------:R-:W-:-:S04]  /*0510*/  IADD3 R5, P0, PT, R3, R17, RZ ;  /* 0x0000001103057210 */ /* 0x000fc80007f1e0ff */
[----:B------:R-:W-:Y:S02]  /*0520*/  LEA.HI.X.SX32 R8, R17, R8, 0x1, P0 ;  /* 0x0000000811087211 */ /* 0x000fe400000f0eff */
[----:B------:R-:W-:-:S04]  /*0530*/  LEA R12, P0, R5, UR12, 0x3 ;  /* 0x0000000c050c7c11 */ /* 0x000fc8000f8018ff */
[----:B------:R-:W-:Y:S01]  /*0540*/  LEA.HI.X R13, R5, UR13, R8, 0x3, P0 ;  /* 0x0000000d050d7c11 */ /* 0x000fe200080f1c08 */
[C---:B------:R-:W-:Y:S01]  /*0550*/  IMAD R5, R25.reuse, UR10, R0 ;  /* 0x0000000a19057c24 */ /* 0x040fe2000f8e0200 */
[----:B------:R-:W-:-:S04]  /*0560*/  ISETP.LT.AND P0, PT, R25, UR11, P4 ;  /* 0x0000000b19007c0c */ /* 0x000fc8000a701270 */
[----:B------:R-:W-:-:S13]  /*0570*/  PLOP3.LUT P6, PT, P0, P5, PT, 0x80, 0x8 ;  /* 0x000000000008781c */ /* 0x000fda00007cb070 */
[----:B------:R-:W0:Y:S08]  /*0580*/  @P6 LDC.64 R16, c[0x0][0x380] ;  /* 0x0000e000ff106b82 */ /* 0x000e300000000a00 */
[----:B------:R-:W1:Y:S01]  /*0590*/  @P6 LDC.64 R14, c[0x3][0x20] ;  /* 0x00c00800ff0e6b82 */ /* 0x000e620000000a00 */
[----:B0-----:R-:W-:-:S06]  /*05a0*/  @P6 IMAD.WIDE R16, R5, 0x8, R16 ;  /* 0x0000000805106825 */ /* 0x001fcc00078e0210 */
[----:B------:R-:W1:Y:S01]  /*05b0*/  @P6 LDG.E.64 R16, desc[UR6][R16.64] ;  /* 0x0000000610106981 */ /* 0x000e62000c1e1b00 */
[----:B------:R-:W-:Y:S02]  /*05c0*/  VIADD R22, R6, UR4 ;  /* 0x0000000406167c36 */ /* 0x000fe40008000000 */
[----:B------:R-:W-:Y:S01]  /*05d0*/  VIADD R24, R24, UR4 ;  /* 0x0000000418187c36 */ /* 0x000fe20008000000 */
[----:B-1----:R-:W-:Y:S02]  /*05e0*/  @P6 DFMA R10, R16, R14, R10 ;  /* 0x0000000e100a622b */ /* 0x002fe4000000000a */
[----:B------:R-:W-:Y:S02]  /*05f0*/  IADD3 R6, P6, PT, R3, R22, RZ ;  /* 0x0000001603067210 */ /* 0x000fe40007fde0ff */
[----:B------:R-:W-:-:S04]  /*0600*/  SHF.R.S32.HI R15, RZ, 0x1f, R3 ;  /* 0x0000001fff0f7819 */ /* 0x000fc80000011403 */
[----:B------:R-:W-:Y:S02]  /*0610*/  LEA.HI.X.SX32 R15, R22, R15, 0x1, P6 ;  /* 0x0000000f160f7211 */ /* 0x000fe400030f0eff */
[----:B------:R-:W-:-:S04]  /*0620*/  LEA R14, P6, R6, UR12, 0x3 ;  /* 0x0000000c060e7c11 */ /* 0x000fc8000f8c18ff */
[----:B------:R-:W-:Y:S02]  /*0630*/  LEA.HI.X R15, R6, UR13, R15, 0x3, P6 ;  /* 0x0000000d060f7c11 */ /* 0x000fe4000b0f1c0f */
[----:B------:R-:W-:-:S04]  /*0640*/  IADD3 R6, P6, PT, R3, R24, RZ ;  /* 0x0000001803067210 */ /* 0x000fc80007fde0ff */
[----:B------:R-:W-:Y:S02]  /*0650*/  LEA.HI.X.SX32 R7, R24, R7, 0x1, P6 ;  /* 0x0000000718077211 */ /* 0x000fe400030f0eff */
[----:B------:R-:W-:-:S04]  /*0660*/  LEA R16, P6, R6, UR12, 0x3 ;  /* 0x0000000c06107c11 */ /* 0x000fc8000f8c18ff */
[----:B------:R-:W-:Y:S02]  /*0670*/  LEA.HI.X R17, R6, UR13, R7, 0x3, P6 ;  /* 0x0000000d06117c11 */ /* 0x000fe4000b0f1c07 */
[----:B------:R-:W-:-:S04]  /*0680*/  ISETP.LT.AND P6, PT, R25, UR11, P3 ;  /* 0x0000000b19007c0c */ /* 0x000fc80009fc1270 */
[----:B------:R-:W-:Y:S02]  /*0690*/  P2R R7, PR, RZ, 0x40 ;  /* 0x00000040ff077803 */ /* 0x000fe40000000000 */
[----:B------:R-:W-:-:S13]  /*06a0*/  PLOP3.LUT P6, PT, P6, P5, PT, 0x80, 0x8 ;  /* 0x000000000008781c */ /* 0x000fda00037cb070 */
[----:B------:R-:W2:Y:S01]  /*06b0*/  @P6 LDG.E.64 R18, desc[UR6][R26.64+0x8] ;  /* 0x000008061a126981 */ /* 0x000ea2000c1e1b00 */
[----:B------:R-:W2:Y:S01]  /*06c0*/  @P6 LDC.64 R20, c[0x3][0x28] ;  /* 0x00c00a00ff146b82 */ /* 0x000ea20000000a00 */
[----:B------:R-:W-:Y:S01]  /*06d0*/  VIADD R6, R25, 0x1 ;  /* 0x0000000119067836 */ /* 0x000fe20000000000 */
[----:B--2---:R-:W-:-:S04]  /*06e0*/  @P6 DFMA R10, R18, R20, R10 ;  /* 0x00000014120a622b */ /* 0x004fc8000000000a */
[----:B------:R-:W-:-:S04]  /*06f0*/  ISETP.LT.AND P6, PT, R6, UR11, P1 ;  /* 0x0000000b06007c0c */ /* 0x000fc80008fc1270 */
[----:B------:R-:W-:Y:S02]  /*0700*/  P2R R8, PR, RZ, 0x40 ;  /* 0x00000040ff087803 */ /* 0x000fe40000000000 */
[----:B------:R-:W-:-:S13]  /*0710*/  PLOP3.LUT P6, PT, P6, P5, PT, 0x80, 0x8 ;  /* 0x000000000008781c */ /* 0x000fda00037cb070 */
[----:B------:R-:W2:Y:S01]  /*0720*/  @P6 LDG.E.64 R18, desc[UR6][R32.64+-0x8] ;  /* 0xfffff80620126981 */ /* 0x000ea2000c1e1b00 */
[----:B------:R-:W2:Y:S01]  /*0730*/  @P6 LDC.64 R20, c[0x3][0x30] ;  /* 0x00c00c00ff146b82 */ /* 0x000ea20000000a00 */
[----:B------:R-:W-:Y:S01]  /*0740*/  IMAD.IADD R0, R0, 0x1, R23 ;  /* 0x0000000100007824 */ /* 0x000fe200078e0217 */
[----:B--2---:R-:W-:Y:S01]  /*0750*/  @P6 DFMA R10, R18, R20, R10 ;  /* 0x00000014120a622b */ /* 0x004fe2000000000a */
[----:B------:R-:W-:-:S04]  /*0760*/  ISETP.LT.AND P6, PT, R6, UR11, P4 ;  /* 0x0000000b06007c0c */ /* 0x000fc8000a7c1270 */
[----:B------:R-:W-:Y:S02]  /*0770*/  P2R R30, PR, RZ, 0x40 ;  /* 0x00000040ff1e7803 */ /* 0x000fe40000000000 */
[----:B------:R-:W-:-:S13]  /*0780*/  PLOP3.LUT P6, PT, P6, P5, PT, 0x80, 0x8 ;  /* 0x000000000008781c */ /* 0x000fda00037cb070 */
[----:B------:R-:W0:Y:S08]  /*0790*/  @P6 LDC.64 R18, c[0x0][0x380] ;  /* 0x0000e000ff126b82 */ /* 0x000e300000000a00 */
[----:B------:R-:W1:Y:S01]  /*07a0*/  @P6 LDC.64 R20, c[0x3][0x38] ;  /* 0x00c00e00ff146b82 */ /* 0x000e620000000a00 */
[----:B0-----:R-:W-:-:S06]  /*07b0*/  @P6 IMAD.WIDE R18, R0, 0x8, R18 ;  /* 0x0000000800126825 */ /* 0x001fcc00078e0212 */
[----:B------:R-:W1:Y:S01]  /*07c0*/  @P6 LDG.E.64 R18, desc[UR6][R18.64] ;  /* 0x0000000612126981 */ /* 0x000e62000c1e1b00 */
[----:B------:R-:W-:Y:S01]  /*07d0*/  SHF.R.S32.HI R27, RZ, 0x1f, R3 ;  /* 0x0000001fff1b7819 */ /* 0x000fe20000011403 */
[----:B------:R-:W-:Y:S02]  /*07e0*/  VIADD R22, R22, UR4 ;  /* 0x0000000416167c36 */ /* 0x000fe40008000000 */
[----:B------:R-:W-:Y:S01]  /*07f0*/  VIADD R24, R24, UR4 ;  /* 0x0000000418187c36 */ /* 0x000fe20008000000 */
[----:B-1----:R-:W-:Y:S01]  /*0800*/  @P6 DFMA R10, R18, R20, R10 ;  /* 0x00000014120a622b */ /* 0x002fe2000000000a */
[----:B------:R-:W-:-:S04]  /*0810*/  VIADD R21, R2, 0xffffffff ;  /* 0xffffffff02157836 */ /* 0x000fc80000000000 */
[----:B------:R-:W-:-:S04]  /*0820*/  IMAD R21, R21, UR4, R4 ;  /* 0x0000000415157c24 */ /* 0x000fc8000f8e0204 */
[----:B------:R-:W-:-:S04]  /*0830*/  VIADD R20, R21, UR4 ;  /* 0x0000000415147c36 */ /* 0x000fc80008000000 */
[----:B------:R-:W-:-:S05]  /*0840*/  VIADD R20, R20, UR4 ;  /* 0x0000000414147c36 */ /* 0x000fca0008000000 */
[----:B------:R-:W-:-:S04]  /*0850*/  IADD3 R23, P6, PT, R3, R20, RZ ;  /* 0x0000001403177210 */ /* 0x000fc80007fde0ff */
[----:B------:R-:W-:Y:S02]  /*0860*/  LEA.HI.X.SX32 R20, R20, R27, 0x1, P6 ;  /* 0x0000001b14147211 */ /* 0x000fe400030f0eff */
[----:B------:R-:W-:-:S04]  /*0870*/  IADD3 R21, P6, PT, R3, R22, RZ ;  /* 0x0000001603157210 */ /* 0x000fc80007fde0ff */
[----:B------:R-:W-:Y:S02]  /*0880*/  LEA.HI.X.SX32 R22, R22, R27, 0x1, P6 ;  /* 0x0000001b16167211 */ /* 0x000fe400030f0eff */
[----:B------:R-:W-:-:S04]  /*0890*/  IADD3 R25, P6, PT, R3, R24, RZ ;  /* 0x0000001803197210 */ /* 0x000fc80007fde0ff */
[----:B------:R-:W-:Y:S02]  /*08a0*/  LEA.HI.X.SX32 R24, R24, R27, 0x1, P6 ;  /* 0x0000001b18187211 */ /* 0x000fe400030f0eff */
[----:B------:R-:W-:-:S04]  /*08b0*/  LEA R18, P6, R23, UR12, 0x3 ;  /* 0x0000000c17127c11 */ /* 0x000fc8000f8c18ff */
[----:B------:R-:W-:Y:S02]  /*08c0*/  LEA.HI.X R19, R23, UR13, R20, 0x3, P6 ;  /* 0x0000000d17137c11 */ /* 0x000fe4000b0f1c14 */
[----:B------:R-:W-:-:S04]  /*08d0*/  LEA R20, P6, R21, UR12, 0x3 ;  /* 0x0000000c15147c11 */ /* 0x000fc8000f8c18ff */
[----:B------:R-:W-:Y:S02]  /*08e0*/  LEA.HI.X R21, R21, UR13, R22, 0x3, P6 ;  /* 0x0000000d15157c11 */ /* 0x000fe4000b0f1c16 */
[----:B------:R-:W-:-:S04]  /*08f0*/  LEA R22, P6, R25, UR12, 0x3 ;  /* 0x0000000c19167c11 */ /* 0x000fc8000f8c18ff */
[----:B------:R-:W-:Y:S02]  /*0900*/  LEA.HI.X R23, R25, UR13, R24, 0x3, P6 ;  /* 0x0000000d19177c11 */ /* 0x000fe4000b0f1c18 */
[----:B------:R-:W-:-:S04]  /*0910*/  ISETP.LT.AND P6, PT, R6, UR11, P3 ;  /* 0x0000000b06007c0c */ /* 0x000fc80009fc1270 */
[----:B------:R-:W-:Y:S02]  /*0920*/  PLOP3.LUT P5, PT, P6, P5, PT, 0x80, 0x8 ;  /* 0x000000000008781c */ /* 0x000fe400037ab070 */
[----:B------:R-:W-:-:S11]  /*0930*/  P2R R6, PR, RZ, 0x40 ;  /* 0x00000040ff067803 */ /* 0x000fd60000000000 */
[----:B------:R-:W2:Y:S01]  /*0940*/  @P5 LDG.E.64 R26, desc[UR6][R32.64+0x8] ;  /* 0x00000806201a5981 */ /* 0x000ea2000c1e1b00 */
[----:B------:R-:W2:Y:S01]  /*0950*/  @P5 LDC.64 R24, c[0x3][0x40] ;  /* 0x00c01000ff185b82 */ /* 0x000ea20000000a00 */
[----:B------:R-:W-:Y:S01]  /*0960*/  P2R R29, PR, RZ, 0x2 ;  /* 0x00000002ff1d7803 */ /* 0x000fe20000000000 */
[----:B--2---:R-:W-:Y:S01]  /*0970*/  @P5 DFMA R10, R26, R24, R10 ;  /* 0x000000181a0a522b */ /* 0x004fe2000000000a */
[----:B------:R-:W-:-:S04]  /*0980*/  ISETP.GE.AND P5, PT, R2, UR8, PT ;  /* 0x0000000802007c0c */ /* 0x000fc8000bfa6270 */
[----:B------:R-:W-:-:S04]  /*0990*/  ISETP.GT.AND P5, PT, R2, -0x1, !P5 ;  /* 0xffffffff0200780c */ /* 0x000fc80006fa4270 */
[----:B------:R-:W-:Y:S01]  /*09a0*/  PLOP3.LUT P6, PT, P5, P2, P1, 0x80, 0x0 ;  /* 0x000000000000781c */ /* 0x000fe20002fc5010 */
[----:B------:R-:W-:Y:S01]  /*09b0*/  VIADD R9, R9, UR4 ;  /* 0x0000000409097c36 */ /* 0x000fe20008000000 */
[----:B------:R-:W-:-:S11]  /*09c0*/  ISETP.NE.AND P1, PT, R6, RZ, PT ;  /* 0x000000ff0600720c */ /* 0x000fd60003f25270 */
[----:B------:R-:W2:Y:S01]  /*09d0*/  @P6 LDG.E.64 R26, desc[UR6][R16.64+-0x8] ;  /* 0xfffff806101a6981 */ /* 0x000ea2000c1e1b00 */
[----:B------:R-:W2:Y:S02]  /*09e0*/  @P6 LDC.64 R24, c[0x3][0x48] ;  /* 0x00c01200ff186b82 */ /* 0x000ea40000000a00 */
[----:B--2---:R-:W-:Y:S01]  /*09f0*/  @P6 DFMA R10, R26, R24, R10 ;  /* 0x000000181a0a622b */ /* 0x004fe2000000000a */
[----:B------:R-:W-:-:S13]  /*0a00*/  PLOP3.LUT P6, PT, P5, P2, P4, 0x80, 0x0 ;  /* 0x000000000000781c */ /* 0x000fda0002fc5040 */
[----:B------:R-:W0:Y:S08]  /*0a10*/  @P6 LDC.64 R24, c[0x0][0x380] ;  /* 0x0000e000ff186b82 */ /* 0x000e300000000a00 */
[----:B------:R-:W1:Y:S01]  /*0a20*/  @P6 LDC.64 R26, c[0x3][0x50] ;  /* 0x00c01400ff1a6b82 */ /* 0x000e620000000a00 */
[----:B0-----:R-:W-:-:S05]  /*0a30*/  @P6 IMAD.WIDE R32, R9, 0x8, R24 ;  /* 0x0000000809206825 */ /* 0x001fca00078e0218 */
[----:B------:R-:W1:Y:S02]  /*0a40*/  @P6 LDG.E.64 R24, desc[UR6][R32.64] ;  /* 0x0000000620186981 */ /* 0x000e64000c1e1b00 */
[----:B-1----:R-:W-:Y:S01]  /*0a50*/  @P6 DFMA R10, R24, R26, R10 ;  /* 0x0000001a180a622b */ /* 0x002fe2000000000a */
[----:B------:R-:W-:-:S13]  /*0a60*/  PLOP3.LUT P6, PT, P5, P2, P3, 0x80, 0x0 ;  /* 0x000000000000781c */ /* 0x000fda0002fc5030 */
[----:B------:R-:W2:Y:S01]  /*0a70*/  @P6 LDG.E.64 R16, desc[UR6][R16.64+0x8] ;  /* 0x0000080610106981 */ /* 0x000ea2000c1e1b00 */
[----:B------:R-:W2:Y:S02]  /*0a80*/  @P6 LDC.64 R24, c[0x3][0x58] ;  /* 0x00c01600ff186b82 */ /* 0x000ea40000000a00 */
[----:B--2---:R-:W-:Y:S01]  /*0a90*/  @P6 DFMA R10, R16, R24, R10 ;  /* 0x00000018100a622b */ /* 0x004fe2000000000a */
[----:B------:R-:W-:-:S04]  /*0aa0*/  ISETP.NE.AND P6, PT, R28, RZ, PT ;  /* 0x000000ff1c00720c */ /* 0x000fc80003fc5270 */
[----:B------:R-:W-:-:S13]  /*0ab0*/  PLOP3.LUT P6, PT, P6, P5, PT, 0x80, 0x8 ;  /* 0x000000000008781c */ /* 0x000fda00037cb070 */
[----:B------:R-:W2:Y:S01]  /*0ac0*/  @P6 LDG.E.64 R24, desc[UR6][R12.64+-0x8] ;  /* 0xfffff8060c186981 */ /* 0x000ea2000c1e1b00 */
[----:B------:R-:W2:Y:S01]  /*0ad0*/  @P6 LDC.64 R26, c[0x3][0x60] ;  /* 0x00c01800ff1a6b82 */ /* 0x000ea20000000a00 */
[----:B------:R-:W-:Y:S01]  /*0ae0*/  VIADD R5, R5, UR4 ;  /* 0x0000000405057c36 */ /* 0x000fe20008000000 */
[----:B--2---:R-:W-:Y:S01]  /*0af0*/  @P6 DFMA R10, R24, R26, R10 ;  /* 0x0000001a180a622b */ /* 0x004fe2000000000a */
[----:B------:R-:W-:-:S13]  /*0b00*/  PLOP3.LUT P6, PT, P0, P5, PT, 0x80, 0x8 ;  /* 0x000000000008781c */ /* 0x000fda00007cb070 */
[----:B------:R-:W0:Y:S08]  /*0b10*/  @P6 LDC.64 R24, c[0x0][0x380] ;  /* 0x0000e000ff186b82 */ /* 0x000e300000000a00 */
[----:B------:R-:W1:Y:S01]  /*0b20*/  @P6 LDC.64 R16, c[0x3][0x68] ;  /* 0x00c01a00ff106b82 */ /* 0x000e620000000a00 */
[----:B0-----:R-:W-:-:S05]  /*0b30*/  @P6 IMAD.WIDE R26, R5, 0x8, R24 ;  /* 0x00000008051a6825 */ /* 0x001fca00078e0218 */
[----:B------:R-:W1:Y:S02]  /*0b40*/  @P6 LDG.E.64 R24, desc[UR6][R26.64] ;  /* 0x000000061a186981 */ /* 0x000e64000c1e1b00 */
[----:B-1----:R-:W-:Y:S01]  /*0b50*/  @P6 DFMA R10, R24, R16, R10 ;  /* 0x00000010180a622b */ /* 0x002fe2000000000a */
[----:B------:R-:W-:-:S04]  /*0b60*/  ISETP.NE.AND P6, PT, R7, RZ, PT ;  /* 0x000000ff0700720c */ /* 0x000fc80003fc5270 */
[----:B------:R-:W-:-:S13]  /*0b70*/  PLOP3.LUT P6, PT, P6, P5, PT, 0x80, 0x8 ;  /* 0x000000000008781c */ /* 0x000fda00037cb070 */
[----:B------:R-:W2:Y:S01]  /*0b80*/  @P6 LDG.E.64 R12, desc[UR6][R12.64+0x8] ;  /* 0x000008060c0c6981 */ /* 0x000ea2000c1e1b00 */
[----:B------:R-:W2:Y:S02]  /*0b90*/  @P6 LDC.64 R16, c[0x3][0x70] ;  /* 0x00c01c00ff106b82 */ /* 0x000ea40000000a00 */
[----:B--2---:R-:W-:Y:S01]  /*0ba0*/  @P6 DFMA R10, R12, R16, R10 ;  /* 0x000000100c0a622b */ /* 0x004fe2000000000a */
[----:B------:R-:W-:-:S04]  /*0bb0*/  ISETP.NE.AND P6, PT, R8, RZ, PT ;  /* 0x000000ff0800720c */ /* 0x000fc80003fc5270 */
[----:B------:R-:W-:-:S13]  /*0bc0*/  PLOP3.LUT P6, PT, P6, P5, PT, 0x80, 0x8 ;  /* 0x000000000008781c */ /* 0x000fda00037cb070 */
[----:B------:R-:W2:Y:S01]  /*0bd0*/  @P6 LDG.E.64 R16, desc[UR6][R14.64+-0x8] ;  /* 0xfffff8060e106981 */ /* 0x000ea2000c1e1b00 */
[----:B------:R-:W2:Y:S02]  /*0be0*/  @P6 LDC.64 R24, c[0x3][0x78] ;  /* 0x00c01e00ff186b82 */ /* 0x000ea40000000a00 */
[----:B--2---:R-:W-:Y:S01]  /*0bf0*/  @P6 DFMA R10, R16, R24, R10 ;  /* 0x00000018100a622b */ /* 0x004fe2000000000a */
[----:B------:R-:W-:Y:S01]  /*0c00*/  ISETP.NE.AND P6, PT, R30, RZ, PT ;  /* 0x000000ff1e00720c */ /* 0x000fe20003fc5270 */
[----:B------:R-:W-:-:S03]  /*0c10*/  VIADD R25, R0, UR4 ;  /* 0x0000000400197c36 */ /* 0x000fc60008000000 */
[----:B------:R-:W-:-:S13]  /*0c20*/  PLOP3.LUT P6, PT, P6, P5, PT, 0x80, 0x8 ;  /* 0x000000000008781c */ /* 0x000fda00037cb070 */
[----:B------:R-:W0:Y:S01]  /*0c30*/  @P6 LDC.64 R16, c[0x0][0x380] ;  /* 0x0000e000ff106b82 */ /* 0x000e220000000a00 */
[----:B------:R-:W-:-:S13]  /*0c40*/  PLOP3.LUT P5, PT, P1, P5, PT, 0x80, 0x8 ;  /* 0x000000000008781c */ /* 0x000fda0000fab070 */
[----:B------:R-:W2:Y:S01]  /*0c50*/  @P5 LDG.E.64 R14, desc[UR6][R14.64+0x8] ;  /* 0x000008060e0e5981 */ /* 0x000ea2000c1e1b00 */
[----:B0-----:R-:W-:Y:S02]  /*0c60*/  @P6 IMAD.WIDE R26, R25, 0x8, R16 ;  /* 0x00000008191a6825 */ /* 0x001fe400078e0210 */
[----:B------:R-:W0:Y:S03]  /*0c70*/  @P6 LDC.64 R16, c[0x3][0x80] ;  /* 0x00c02000ff106b82 */ /* 0x000e260000000a00 */
[----:B------:R-:W0:Y:S01]  /*0c80*/  @P6 LDG.E.64 R12, desc[UR6][R26.64] ;  /* 0x000000061a0c6981 */ /* 0x000e22000c1e1b00 */
[----:B------:R-:W-:Y:S01]  /*0c90*/  VIADD R0, R2, 0x1 ;  /* 0x0000000102007836 */ /* 0x000fe20000000000 */
[----:B------:R-:W-:Y:S01]  /*0ca0*/  ISETP.NE.AND P1, PT, R29, RZ, PT ;  /* 0x000000ff1d00720c */ /* 0x000fe20003f25270 */
[----:B0-----:R-:W-:Y:S01]  /*0cb0*/  @P6 DFMA R10, R12, R16, R10 ;  /* 0x000000100c0a622b */ /* 0x001fe2000000000a */
[----:B------:R-:W-:Y:S01]  /*0cc0*/  VIADD R9, R9, UR4 ;  /* 0x0000000409097c36 */ /* 0x000fe20008000000 */
[----:B------:R-:W2:Y:S01]  /*0cd0*/  @P5 LDC.64 R12, c[0x3][0x88] ;  /* 0x00c02200ff0c5b82 */ /* 0x000ea20000000a00 */
[----:B------:R-:W-:-:S05]  /*0ce0*/  ISETP.NE.AND P6, PT, R30, RZ, PT ;  /* 0x000000ff1e00720c */ /* 0x000fca0003fc5270 */
[----:B--2---:R-:W-:Y:S01]  /*0cf0*/  @P5 DFMA R10, R14, R12, R10 ;  /* 0x0000000c0e0a522b */ /* 0x004fe2000000000a */
[----:B------:R-:W-:-:S04]  /*0d00*/  ISETP.GE.AND P5, PT, R0, UR8, PT ;  /* 0x0000000800007c0c */ /* 0x000fc8000bfa6270 */
[----:B------:R-:W-:-:S04]  /*0d10*/  ISETP.GT.AND P5, PT, R0, -0x1, !P5 ;  /* 0xffffffff0000780c */ /* 0x000fc80006fa4270 */
[----:B------:R-:W-:-:S13]  /*0d20*/  PLOP3.LUT P1, PT, P5, P2, P1, 0x80, 0x0 ;  /* 0x000000000000781c */ /* 0x000fda0002f25010 */
[----:B------:R-:W2:Y:S01]  /*0d30*/  @P1 LDG.E.64 R12, desc[UR6][R22.64+-0x8] ;  /* 0xfffff806160c1981 */ /* 0x000ea2000c1e1b00 */
[----:B------:R-:W2:Y:S01]  /*0d40*/  @P1 LDC.64 R16, c[0x3][0x90] ;  /* 0x00c02400ff101b82 */ /* 0x000ea20000000a00 */
[----:B------:R-:W-:-:S13]  /*0d50*/  PLOP3.LUT P4, PT, P5, P2, P4, 0x80, 0x0 ;  /* 0x000000000000781c */ /* 0x000fda0002f85040 */
[----:B------:R-:W0:Y:S01]  /*0d60*/  @P4 LDC.64 R14, c[0x3][0x98] ;  /* 0x00c02600ff0e4b82 */ /* 0x000e220000000a00 */
[----:B--2---:R-:W-:-:S07]  /*0d70*/  @P1 DFMA R10, R12, R16, R10 ;  /* 0x000000100c0a122b */ /* 0x004fce000000000a */
[----:B------:R-:W1:Y:S02]  /*0d80*/  @P4 LDC.64 R12, c[0x0][0x380] ;  /* 0x0000e000ff0c4b82 */ /* 0x000e640000000a00 */
[----:B-1----:R-:W-:-:S06]  /*0d90*/  @P4 IMAD.WIDE R12, R9, 0x8, R12 ;  /* 0x00000008090c4825 */ /* 0x002fcc00078e020c */
[----:B------:R-:W0:Y:S01]  /*0da0*/  @P4 LDG.E.64 R12, desc[UR6][R12.64] ;  /* 0x000000060c0c4981 */ /* 0x000e22000c1e1b00 */
[----:B------:R-:W-:Y:S02]  /*0db0*/  PLOP3.LUT P0, PT, P0, P5, PT, 0x80, 0x8 ;  /* 0x000000000008781c */ /* 0x000fe4000070b070 */
[----:B------:R-:W-:Y:S02]  /*0dc0*/  PLOP3.LUT P2, PT, P5, P2, P3, 0x80, 0x0 ;  /* 0x000000000000781c */ /* 0x000fe40002f45030 */
[----:B------:R-:W-:Y:S02]  /*0dd0*/  ISETP.NE.AND P1, PT, R28, RZ, PT ;  /* 0x000000ff1c00720c */ /* 0x000fe40003f25270 */
[----:B------:R-:W-:Y:S02]  /*0de0*/  ISETP.NE.AND P3, PT, R7, RZ, PT ;  /* 0x000000ff0700720c */ /* 0x000fe40003f65270 */
[----:B------:R-:W-:Y:S02]  /*0df0*/  P2R R0, PR, RZ, 0x4 ;  /* 0x00000004ff007803 */ /* 0x000fe40000000000 */
[----:B------:R-:W-:-:S02]  /*0e00*/  ISETP.NE.AND P2, PT, R6, RZ, PT ;  /* 0x000000ff0600720c */ /* 0x000fc40003f45270 */
[----:B------:R-:W-:Y:S01]  /*0e10*/  PLOP3.LUT P1, PT, P1, P5, PT, 0x80, 0x8 ;  /* 0x000000000008781c */ /* 0x000fe20000f2b070 */
[----:B------:R-:W-:Y:S01]  /*0e20*/  VIADD R5, R5, UR4 ;  /* 0x0000000405057c36 */ /* 0x000fe20008000000 */
[----:B------:R-:W-:Y:S01]  /*0e30*/  PLOP3.LUT P3, PT, P3, P5, PT, 0x80, 0x8 ;  /* 0x000000000008781c */ /* 0x000fe20001f6b070 */
[----:B------:R-:W-:Y:S01]  /*0e40*/  VIADD R25, R25, UR4 ;  /* 0x0000000419197c36 */ /* 0x000fe20008000000 */
[----:B------:R-:W-:Y:S01]  /*0e50*/  PLOP3.LUT P6, PT, P6, P5, PT, 0x80, 0x8 ;  /* 0x000000000008781c */ /* 0x000fe200037cb070 */
[----:B------:R-:W1:Y:S08]  /*0e60*/  @P0 LDC.64 R30, c[0x3][0xb0] ;  /* 0x00c02c00ff1e0b82 */ /* 0x000e700000000a00 */
[----:B------:R-:W2:Y:S01]  /*0e70*/  @P1 LDG.E.64 R6, desc[UR6][R18.64+-0x8] ;  /* 0xfffff80612061981 */ /* 0x000ea2000c1e1b00 */
[----:B------:R-:W2:Y:S08]  /*0e80*/  @P1 LDC.64 R28, c[0x3][0xa8] ;  /* 0x00c02a00ff1c1b82 */ /* 0x000eb00000000a00 */
[----:B------:R-:W3:Y:S02]  /*0e90*/  @P6 LDC.64 R16, c[0x0][0x380] ;  /* 0x0000e000ff106b82 */ /* 0x000ee40000000a00 */
[----:B---3--:R-:W-:-:S06]  /*0ea0*/  @P6 IMAD.WIDE R16, R25, 0x8, R16 ;  /* 0x0000000819106825 */ /* 0x008fcc00078e0210 */
[----:B------:R-:W3:Y:S01]  /*0eb0*/  @P6 LDG.E.64 R16, desc[UR6][R16.64] ;  /* 0x0000000610106981 */ /* 0x000ee2000c1e1b00 */
[----:B0-----:R-:W-:Y:S01]  /*0ec0*/  @P4 DFMA R10, R12, R14, R10 ;  /* 0x0000000e0c0a422b */ /* 0x001fe2000000000a */
[----:B------:R-:W-:Y:S02]  /*0ed0*/  ISETP.NE.AND P4, PT, R8, RZ, PT ;  /* 0x000000ff0800720c */ /* 0x000fe40003f85270 */
[----:B------:R0:W4:Y:S01]  /*0ee0*/  @P3 LDG.E.64 R12, desc[UR6][R18.64+0x8] ;  /* 0x00000806120c3981 */ /* 0x000122000c1e1b00 */
[----:B------:R-:W5:Y:S01]  /*0ef0*/  @P0 LDC.64 R8, c[0x0][0x380] ;  /* 0x0000e000ff080b82 */ /* 0x000f620000000a00 */
[----:B------:R-:W-:Y:S02]  /*0f00*/  PLOP3.LUT P4, PT, P4, P5, PT, 0x80, 0x8 ;  /* 0x000000000008781c */ /* 0x000fe4000278b070 */
[----:B------:R-:W-:Y:S02]  /*0f10*/  PLOP3.LUT P5, PT, P2, P5, PT, 0x80, 0x8 ;  /* 0x000000000008781c */ /* 0x000fe400017ab070 */
[----:B------:R-:W-:-:S03]  /*0f20*/  ISETP.NE.AND P2, PT, R0, RZ, PT ;  /* 0x000000ff0000720c */ /* 0x000fc60003f45270 */
[----:B0-----:R-:W0:Y:S06]  /*0f30*/  LDC.64 R18, c[0x0][0x388] ;  /* 0x0000e200ff127b82 */ /* 0x001e2c0000000a00 */
[----:B------:R-:W3:Y:S04]  /*0f40*/  @P4 LDG.E.64 R14, desc[UR6][R20.64+-0x8] ;  /* 0xfffff806140e4981 */ /* 0x000ee8000c1e1b00 */
[----:B------:R-:W2:Y:S01]  /*0f50*/  @P2 LDG.E.64 R22, desc[UR6][R22.64+0x8] ;  /* 0x0000080616162981 */ /* 0x000ea2000c1e1b00 */
[----:B------:R-:W2:Y:S03]  /*0f60*/  @P2 LDC.64 R26, c[0x3][0xa0] ;  /* 0x00c02800ff1a2b82 */ /* 0x000ea60000000a00 */
[----:B------:R-:W3:Y:S01]  /*0f70*/  @P5 LDG.E.64 R24, desc[UR6][R20.64+0x8] ;  /* 0x0000080614185981 */ /* 0x000ee2000c1e1b00 */
[----:B-----5:R-:W-:-:S06]  /*0f80*/  @P0 IMAD.WIDE R8, R5, 0x8, R8 ;  /* 0x0000000805080825 */ /* 0x020fcc00078e0208 */
[----:B------:R-:W1:Y:S01]  /*0f90*/  @P0 LDG.E.64 R8, desc[UR6][R8.64] ;  /* 0x0000000608080981 */ /* 0x000e62000c1e1b00 */
[----:B------:R-:W-:-:S04]  /*0fa0*/  IMAD.IADD R3, R3, 0x1, R4 ;  /* 0x0000000103037824 */ /* 0x000fc800078e0204 */
[----:B------:R-:W-:-:S04]  /*0fb0*/  IMAD R3, R2, UR4, R3 ;  /* 0x0000000402037c24 */ /* 0x000fc8000f8e0203 */
[----:B0-----:R-:W-:Y:S01]  /*0fc0*/  IMAD.WIDE R2, R3, 0x8, R18 ;  /* 0x0000000803027825 */ /* 0x001fe200078e0212 */
[----:B--2---:R-:W-:Y:S01]  /*0fd0*/  @P2 DFMA R10, R22, R26, R10 ;  /* 0x0000001a160a222b */ /* 0x004fe2000000000a */
[----:B------:R-:W4:Y:S07]  /*0fe0*/  @P3 LDC.64 R22, c[0x3][0xb8] ;  /* 0x00c02e00ff163b82 */ /* 0x000f2e0000000a00 */
[----:B------:R-:W-:Y:S01]  /*0ff0*/  @P1 DFMA R10, R6, R28, R10 ;  /* 0x0000001c060a122b */ /* 0x000fe2000000000a */
[----:B------:R-:W3:Y:S07]  /*1000*/  @P4 LDC.64 R6, c[0x3][0xc0] ;  /* 0x00c03000ff064b82 */ /* 0x000eee0000000a00 */
[----:B-1----:R-:W-:Y:S01]  /*1010*/  @P0 DFMA R10, R8, R30, R10 ;  /* 0x0000001e080a022b */ /* 0x002fe2000000000a */
[----:B------:R-:W0:Y:S07]  /*1020*/  @P6 LDC.64 R8, c[0x3][0xc8] ;  /* 0x00c03200ff086b82 */ /* 0x000e2e0000000a00 */
[----:B----4-:R-:W-:Y:S01]  /*1030*/  @P3 DFMA R10, R12, R22, R10 ;  /* 0x000000160c0a322b */ /* 0x010fe2000000000a */
[----:B------:R-:W1:Y:S07]  /*1040*/  @P5 LDC.64 R12, c[0x3][0xd0] ;  /* 0x00c03400ff0c5b82 */ /* 0x000e6e0000000a00 */
[----:B---3--:R-:W-:-:S08]  /*1050*/  @P4 DFMA R10, R14, R6, R10 ;  /* 0x000000060e0a422b */ /* 0x008fd0000000000a */
[----:B0-----:R-:W-:-:S08]  /*1060*/  @P6 DFMA R10, R16, R8, R10 ;  /* 0x00000008100a622b */ /* 0x001fd0000000000a */
[----:B-1----:R-:W-:-:S07]  /*1070*/  @P5 DFMA R10, R24, R12, R10 ;  /* 0x0000000c180a522b */ /* 0x002fce000000000a */
[----:B------:R-:W-:Y:S01]  /*1080*/  STG.E.64 desc[UR6][R2.64], R10 ;  /* 0x0000000a02007986 */ /* 0x000fe2000c101b06 */
[----:B------:R-:W-:Y:S05]  /*1090*/  EXIT ;  /* 0x000000000000794d */ /* 0x000fea0003800000 */
.L_x_0:
[----:B------:R-:W-:-:S00]  /*10a0*/  BRA `(.L_x_0) ;  /* 0xfffffffc00fc7947 */ /* 0x000fc0000383ffff */
[----:B------:R-:W-:-:S00]  /*10b0*/  NOP ;  /* 0x0000000000007918 */ /* 0x000fc00000000000 */
        /* <DEDUP_REMOVED lines=12> */
.L_x_1:


//--------------------- .nv.shared.reserved.0     --------------------------
	.section	.nv.shared.reserved.0,"aw",@nobits
	.weak		__nv_reservedSMEM_offset_0_alias
	.size		__nv_reservedSMEM_offset_0_alias, 0, 64
	.other		__nv_reservedSMEM_offset_0_alias,@"STO_CUDA_RESERVED_SHARED STV_DEFAULT"
__nv_reservedSMEM_offset_0_alias:
	.zero		0
	.zero		64


//--------------------- .nv.constant0._Z14convolution_3DPdS_iii --------------------------
	.section	.nv.constant0._Z14convolution_3DPdS_iii,"a",@progbits
	.sectionflags	@""
	.align	4
.nv.constant0._Z14convolution_3DPdS_iii:
	.zero		924


//--------------------- SYMBOLS --------------------------

	.type		.nv.reservedSmem.offset0,@object
	.size		.nv.reservedSmem.offset0,0x4
